//
// Generated by NVIDIA NVVM Compiler
//
// Compiler Build ID: CL-36424714
// Cuda compilation tools, release 13.0, V13.0.88
// Based on NVVM 20.0.0
//

.version 9.0
.target sm_100
.address_size 64

	// .globl	_Z8divisionv
.global .align 8 .b8 ans[131072];
// _ZZ8divisionvE3err has been demoted

.visible .entry _Z8divisionv()
{
	.reg .pred 	%p<23>;
	.reg .b32 	%r<36>;
	.reg .b64 	%rd<21>;
	.reg .b64 	%fd<70>;
	// demoted variable
	.shared .align 8 .b8 _ZZ8divisionvE3err[8192];
	mov.u32 	%r1, %ctaid.x;
	mov.u32 	%r16, %ntid.x;
	mov.u32 	%r2, %tid.x;
	mad.lo.s32 	%r17, %r1, %r16, %r2;
	shl.b32 	%r18, %r2, 3;
	mov.u32 	%r19, _ZZ8divisionvE3err;
	add.s32 	%r3, %r19, %r18;
	mov.b64 	%rd1, 0;
	st.shared.u64 	[%r3], %rd1;
	shl.b32 	%r5, %r17, 8;
	sub.s32 	%r8, -1430576128, %r5;
	mov.f64 	%fd69, 0d0000000000000000;
	mov.b32 	%r35, 1072693248;
	mov.b32 	%r34, 1072586611;
$L__BB0_1:
	add.s32 	%r20, %r35, 7;
	mov.b64 	%rd2, {%r5, %r35};
	mov.b64 	%fd4, %rd2;
	add.s32 	%r21, %r34, -7;
	mov.b64 	%rd3, {%r8, %r34};
	mov.b64 	%fd5, %rd3;
	fma.rn.f64 	%fd6, %fd4, %fd5, 0dBFF0000000000000;
	abs.f64 	%fd7, %fd6;
	setp.gt.f64 	%p1, %fd7, %fd69;
	selp.f64 	%fd8, %fd7, %fd69, %p1;
	add.s32 	%r22, %r35, 1;
	mov.b64 	%rd4, {%r5, %r22};
	mov.b64 	%fd9, %rd4;
	add.s32 	%r23, %r34, -1;
	mov.b64 	%rd5, {%r8, %r23};
	mov.b64 	%fd10, %rd5;
	fma.rn.f64 	%fd11, %fd9, %fd10, 0dBFF0000000000000;
	abs.f64 	%fd12, %fd11;
	setp.gt.f64 	%p2, %fd12, %fd8;
	selp.f64 	%fd13, %fd12, %fd8, %p2;
	or.pred  	%p3, %p1, %p2;
	add.s32 	%r24, %r35, 2;
	mov.b64 	%rd6, {%r5, %r24};
	mov.b64 	%fd14, %rd6;
	add.s32 	%r25, %r34, -2;
	mov.b64 	%rd7, {%r8, %r25};
	mov.b64 	%fd15, %rd7;
	fma.rn.f64 	%fd16, %fd14, %fd15, 0dBFF0000000000000;
	abs.f64 	%fd17, %fd16;
	setp.gt.f64 	%p4, %fd17, %fd13;
	selp.f64 	%fd18, %fd17, %fd13, %p4;
	or.pred  	%p5, %p3, %p4;
	add.s32 	%r26, %r35, 3;
	mov.b64 	%rd8, {%r5, %r26};
	mov.b64 	%fd19, %rd8;
	add.s32 	%r27, %r34, -3;
	mov.b64 	%rd9, {%r8, %r27};
	mov.b64 	%fd20, %rd9;
	fma.rn.f64 	%fd21, %fd19, %fd20, 0dBFF0000000000000;
	abs.f64 	%fd22, %fd21;
	setp.gt.f64 	%p6, %fd22, %fd18;
	selp.f64 	%fd23, %fd22, %fd18, %p6;
	or.pred  	%p7, %p5, %p6;
	add.s32 	%r28, %r35, 4;
	mov.b64 	%rd10, {%r5, %r28};
	mov.b64 	%fd24, %rd10;
	add.s32 	%r29, %r34, -4;
	mov.b64 	%rd11, {%r8, %r29};
	mov.b64 	%fd25, %rd11;
	fma.rn.f64 	%fd26, %fd24, %fd25, 0dBFF0000000000000;
	abs.f64 	%fd27, %fd26;
	setp.gt.f64 	%p8, %fd27, %fd23;
	selp.f64 	%fd28, %fd27, %fd23, %p8;
	or.pred  	%p9, %p7, %p8;
	add.s32 	%r30, %r35, 5;
	mov.b64 	%rd12, {%r5, %r30};
	mov.b64 	%fd29, %rd12;
	add.s32 	%r31, %r34, -5;
	mov.b64 	%rd13, {%r8, %r31};
	mov.b64 	%fd30, %rd13;
	fma.rn.f64 	%fd31, %fd29, %fd30, 0dBFF0000000000000;
	abs.f64 	%fd32, %fd31;
	setp.gt.f64 	%p10, %fd32, %fd28;
	selp.f64 	%fd33, %fd32, %fd28, %p10;
	or.pred  	%p11, %p9, %p10;
	add.s32 	%r32, %r35, 6;
	mov.b64 	%rd14, {%r5, %r32};
	mov.b64 	%fd34, %rd14;
	add.s32 	%r33, %r34, -6;
	mov.b64 	%rd15, {%r8, %r33};
	mov.b64 	%fd35, %rd15;
	fma.rn.f64 	%fd36, %fd34, %fd35, 0dBFF0000000000000;
	abs.f64 	%fd37, %fd36;
	setp.gt.f64 	%p12, %fd37, %fd33;
	selp.f64 	%fd38, %fd37, %fd33, %p12;
	or.pred  	%p13, %p11, %p12;
	mov.b64 	%rd16, {%r5, %r20};
	mov.b64 	%fd39, %rd16;
	mov.b64 	%rd17, {%r8, %r21};
	mov.b64 	%fd40, %rd17;
	fma.rn.f64 	%fd41, %fd39, %fd40, 0dBFF0000000000000;
	abs.f64 	%fd42, %fd41;
	setp.gt.f64 	%p14, %fd42, %fd38;
	selp.f64 	%fd69, %fd42, %fd38, %p14;
	or.pred  	%p15, %p13, %p14;
	not.pred 	%p16, %p15;
	@%p16 bra 	$L__BB0_3;
	st.shared.f64 	[%r3], %fd69;
$L__BB0_3:
	add.s32 	%r35, %r35, 8;
	add.s32 	%r34, %r34, -8;
	setp.ne.s32 	%p17, %r35, 1073741824;
	@%p17 bra 	$L__BB0_1;
	bar.sync 	0;
	setp.gt.u32 	%p18, %r2, 511;
	@%p18 bra 	$L__BB0_6;
	ld.shared.f64 	%fd43, [%r3];
	ld.shared.f64 	%fd44, [%r3+4096];
	max.f64 	%fd45, %fd43, %fd44;
	st.shared.f64 	[%r3], %fd45;
$L__BB0_6:
	bar.sync 	0;
	setp.gt.u32 	%p19, %r2, 255;
	@%p19 bra 	$L__BB0_8;
	ld.shared.f64 	%fd46, [%r3];
	ld.shared.f64 	%fd47, [%r3+2048];
	max.f64 	%fd48, %fd46, %fd47;
	st.shared.f64 	[%r3], %fd48;
$L__BB0_8:
	bar.sync 	0;
	setp.gt.u32 	%p20, %r2, 127;
	@%p20 bra 	$L__BB0_10;
	ld.shared.f64 	%fd49, [%r3];
	ld.shared.f64 	%fd50, [%r3+1024];
	max.f64 	%fd51, %fd49, %fd50;
	st.shared.f64 	[%r3], %fd51;
$L__BB0_10:
	bar.sync 	0;
	setp.gt.u32 	%p21, %r2, 63;
	@%p21 bra 	$L__BB0_12;
	ld.shared.f64 	%fd52, [%r3];
	ld.shared.f64 	%fd53, [%r3+512];
	max.f64 	%fd54, %fd52, %fd53;
	st.shared.f64 	[%r3], %fd54;
$L__BB0_12:
	bar.sync 	0;
	setp.gt.u32 	%p22, %r2, 31;
	@%p22 bra 	$L__BB0_14;
	ld.shared.f64 	%fd55, [%r3];
	ld.shared.f64 	%fd56, [%r3+256];
	max.f64 	%fd57, %fd55, %fd56;
	ld.shared.f64 	%fd58, [%r3+128];
	max.f64 	%fd59, %fd57, %fd58;
	ld.shared.f64 	%fd60, [%r3+64];
	max.f64 	%fd61, %fd59, %fd60;
	ld.shared.f64 	%fd62, [%r3+32];
	max.f64 	%fd63, %fd61, %fd62;
	ld.shared.f64 	%fd64, [%r3+16];
	max.f64 	%fd65, %fd63, %fd64;
	ld.shared.f64 	%fd66, [%r3+8];
	max.f64 	%fd67, %fd65, %fd66;
	st.shared.f64 	[%r3], %fd67;
	ld.shared.f64 	%fd68, [_ZZ8divisionvE3err];
	mul.wide.u32 	%rd18, %r1, 8;
	mov.u64 	%rd19, ans;
	add.s64 	%rd20, %rd19, %rd18;
	st.global.f64 	[%rd20], %fd68;
$L__BB0_14:
	ret;

}


// ===== COMPILED SASS (sm_100) =====

	.target	sm_100

	.elftype	@"ET_EXEC"


//--------------------- .note.nv.tkinfo           --------------------------
	.section	.note.nv.tkinfo,"",@"SHT_NOTE"
	.sectionflags	@"SHF_NOTE_NV_TKINFO"
	.tkinfo
        /*0018*/ 	.word	0x00000002
        /*0030*/ 	.string	""
        /*0030*/ 	.string	"ptxas"
        /*0030*/ 	.string	"Cuda compilation tools, release 13.0, V13.0.88"
        /*0030*/ 	.string	"Build cuda_13.0.r13.0/compiler.36424714_0"
        /*0030*/ 	.string	"-arch sm_100 -m 64 "



//--------------------- .note.nv.cuinfo           --------------------------
	.section	.note.nv.cuinfo,"",@"SHT_NOTE"
	.sectionflags	@"SHF_NOTE_NV_CUINFO"
        /*0018*/ 	.short	0x0002
        /*001a*/ 	.short	0x0064
        /*001c*/ 	.short	0x0082
	.zero		2


//--------------------- .nv.info                  --------------------------
	.section	.nv.info,"",@"SHT_CUDA_INFO"
	.align	4


	//----- nvinfo : EIATTR_REGCOUNT
	.align		4
        /*0000*/ 	.byte	0x04, 0x2f
        /*0002*/ 	.short	(.L_2 - .L_1)
	.align		4
.L_1:
        /*0004*/ 	.word	index@(_Z8divisionv)
        /*0008*/ 	.word	0x0000001c


	//----- nvinfo : EIATTR_FRAME_SIZE
	.align		4
.L_2:
        /*000c*/ 	.byte	0x04, 0x11
        /*000e*/ 	.short	(.L_4 - .L_3)
	.align		4
.L_3:
        /*0010*/ 	.word	index@(_Z8divisionv)
        /*0014*/ 	.word	0x00000000


	//----- nvinfo : EIATTR_MIN_STACK_SIZE
	.align		4
.L_4:
        /*0018*/ 	.byte	0x04, 0x12
        /*001a*/ 	.short	(.L_6 - .L_5)
	.align		4
.L_5:
        /*001c*/ 	.word	index@(_Z8divisionv)
        /*0020*/ 	.word	0x00000000
.L_6:


//--------------------- .nv.compat                --------------------------
	.section	.nv.compat,"",@"SHT_CUDA_COMPAT_INFO"
	.align	4
        /*0000*/ 	.byte	0x02, 0x09, 0x00, 0x00, 0x02, 0x02, 0x01, 0x00, 0x02, 0x05, 0x05, 0x00, 0x03, 0x07, 0x01, 0x01
        /*0010*/ 	.byte	0x02, 0x03, 0x00, 0x00, 0x02, 0x06, 0x01, 0x00, 0x04, 0x0b, 0x08, 0x00, 0x01, 0x00, 0x00, 0x00
        /*0020*/ 	.byte	0x00, 0x00, 0x00, 0x00


//--------------------- .nv.info._Z8divisionv     --------------------------
	.section	.nv.info._Z8divisionv,"",@"SHT_CUDA_INFO"
	.sectionflags	@""
	.align	4


	//----- nvinfo : EIATTR_CUDA_API_VERSION
	.align		4
        /*0000*/ 	.byte	0x04, 0x37
        /*0002*/ 	.short	(.L_8 - .L_7)
.L_7:
        /*0004*/ 	.word	0x00000082


	//----- nvinfo : EIATTR_SPARSE_MMA_MASK
	.align		4
.L_8:
        /*0008*/ 	.byte	0x03, 0x50
        /*000a*/ 	.short	0x0000


	//----- nvinfo : EIATTR_MAXREG_COUNT
	.align		4
        /*000c*/ 	.byte	0x03, 0x1b
        /*000e*/ 	.short	0x00ff


	//----- nvinfo : EIATTR_NUM_BARRIERS
	.align		4
        /*0010*/ 	.byte	0x02, 0x4c
        /*0012*/ 	.byte	0x01
	.zero		1


	//----- nvinfo : EIATTR_MERCURY_ISA_VERSION
	.align		4
        /*0014*/ 	.byte	0x03, 0x5f
        /*0016*/ 	.short	0x0101


	//----- nvinfo : EIATTR_VRC_CTA_INIT_COUNT
	.align		4
        /*0018*/ 	.byte	0x02, 0x4a
	.zero		1
	.zero		1


	//----- nvinfo : EIATTR_EXIT_INSTR_OFFSETS
	.align		4
        /*001c*/ 	.byte	0x04, 0x1c
        /*001e*/ 	.short	(.L_10 - .L_9)


	//   ....[0]....
.L_9:
        /*0020*/ 	.word	0x000009f0


	//   ....[1]....
        /*0024*/ 	.word	0x00000da0


	//----- nvinfo : EIATTR_SW_WAR
	.align		4
.L_10:
        /*0028*/ 	.byte	0x04, 0x36
        /*002a*/ 	.short	(.L_12 - .L_11)
.L_11:
        /*002c*/ 	.word	0x00000008
.L_12:


//--------------------- .nv.callgraph             --------------------------
	.section	.nv.callgraph,"",@"SHT_CUDA_CALLGRAPH"
	.align	4
	.sectionentsize	8
	.align		4
        /*0000*/ 	.word	0x00000000
	.align		4
        /*0004*/ 	.word	0xffffffff
	.align		4
        /*0008*/ 	.word	0x00000000
	.align		4
        /*000c*/ 	.word	0xfffffffe
	.align		4
        /*0010*/ 	.word	0x00000000
	.align		4
        /*0014*/ 	.word	0xfffffffd
	.align		4
        /*0018*/ 	.word	0x00000000
	.align		4
        /*001c*/ 	.word	0xfffffffc


//--------------------- .nv.constant4             --------------------------
	.section	.nv.constant4,"a",@progbits
	.align	8
	.align		8
.nv.constant4:
        /*0000*/ 	.dword	ans


//--------------------- .text._Z8divisionv        --------------------------
	.section	.text._Z8divisionv,"ax",@progbits
	.align	128
        .global         _Z8divisionv
        .type           _Z8divisionv,@function
        .size           _Z8divisionv,(.L_x_2 - _Z8divisionv)
        .other          _Z8divisionv,@"STO_CUDA_ENTRY STV_DEFAULT"
_Z8divisionv:
.text._Z8divisionv:
[----:B------:R-:W-:Y:S01]  /*0000*/  LDC R1, c[0x0][0x37c] ;  /* 0x0000df00ff017b82 */ /* 0x000fe20000000800 */
[----:B------:R-:W0:Y:S07]  /*0010*/  S2R R0, SR_TID.X ;  /* 0x0000000000007919 */ /* 0x000e2e0000002100 */
[----:B------:R-:W1:Y:S01]  /*0020*/  S2UR UR5, SR_CgaCtaId ;  /* 0x00000000000579c3 */ /* 0x000e620000008800 */
[----:B------:R-:W-:Y:S01]  /*0030*/  UMOV UR4, 0x400 ;  /* 0x0000040000047882 */ /* 0x000fe20000000000 */
[----:B------:R-:W-:Y:S01]  /*0040*/  CS2R R12, SRZ ;  /* 0x00000000000c7805 */ /* 0x000fe2000001ff00 */
[----:B------:R-:W2:Y:S01]  /*0050*/  S2R R9, SR_CTAID.X ;  /* 0x0000000000097919 */ /* 0x000ea20000002500 */
[----:B-1----:R-:W-:Y:S01]  /*0060*/  ULEA UR4, UR5, UR4, 0x18 ;  /* 0x0000000405047291 */ /* 0x002fe2000f8ec0ff */
[----:B------:R-:W2:Y:S05]  /*0070*/  LDCU UR5, c[0x0][0x360] ;  /* 0x00006c00ff0577ac */ /* 0x000eaa0008000800 */
[----:B0-----:R-:W-:Y:S01]  /*0080*/  LEA R8, R0, UR4, 0x3 ;  /* 0x0000000400087c11 */ /* 0x001fe2000f8e18ff */
[----:B------:R-:W-:-:S04]  /*0090*/  UMOV UR4, 0x3ff00000 ;  /* 0x3ff0000000047882 */ /* 0x000fc80000000000 */
[----:B------:R0:W-:Y:S01]  /*00a0*/  STS.64 [R8], RZ ;  /* 0x000000ff08007388 */ /* 0x0001e20000000a00 */
[----:B--2---:R-:W-:Y:S01]  /*00b0*/  IMAD R2, R9, UR5, R0 ;  /* 0x0000000509027c24 */ /* 0x004fe2000f8e0200 */
[----:B------:R-:W-:-:S03]  /*00c0*/  UMOV UR5, 0x3fee5f73 ;  /* 0x3fee5f7300057882 */ /* 0x000fc60000000000 */
[----:B------:R-:W-:-:S05]  /*00d0*/  IMAD.SHL.U32 R2, R2, 0x100, RZ ;  /* 0x0000010002027824 */ /* 0x000fca00078e00ff */
[----:B0-----:R-:W-:-:S07]  /*00e0*/  IADD3 R4, PT, PT, -R2, -0x5544dc00, RZ ;  /* 0xaabb240002047810 */ /* 0x001fce0007ffe1ff */
.L_x_0:
[----:B------:R-:W-:Y:S01]  /*00f0*/  IMAD.U32 R3, RZ, RZ, UR4 ;  /* 0x00000004ff037e24 */ /* 0x000fe2000f8e00ff */
[----:B------:R-:W-:Y:S01]  /*0100*/  UIADD3 UR6, UPT, UPT, UR4, 0x1, URZ ;  /* 0x0000000104067890 */ /* 0x000fe2000fffe0ff */
[----:B------:R-:W-:Y:S01]  /*0110*/  IMAD.U32 R5, RZ, RZ, UR5 ;  /* 0x00000005ff057e24 */ /* 0x000fe2000f8e00ff */
[----:B------:R-:W-:Y:S01]  /*0120*/  UIADD3 UR7, UPT, UPT, UR5, -0x1, URZ ;  /* 0xffffffff05077890 */ /* 0x000fe2000fffe0ff */
[----:B------:R-:W-:Y:S01]  /*0130*/  IMAD.MOV.U32 R6, RZ, RZ, R2 ;  /* 0x000000ffff067224 */ /* 0x000fe200078e0002 */
[----:B------:R-:W-:Y:S01]  /*0140*/  UIADD3 UR8, UPT, UPT, UR4, 0x6, URZ ;  /* 0x0000000604087890 */ /* 0x000fe2000fffe0ff */
[--C-:B------:R-:W-:Y:S01]  /*0150*/  IMAD.MOV.U32 R14, RZ, RZ, R4.reuse ;  /* 0x000000ffff0e7224 */ /* 0x100fe200078e0004 */
[----:B------:R-:W-:Y:S01]  /*0160*/  UIADD3 UR9, UPT, UPT, UR5, -0x6, URZ ;  /* 0xfffffffa05097890 */ /* 0x000fe2000fffe0ff */
[----:B------:R-:W-:Y:S01]  /*0170*/  DFMA R10, R2, R4, -1 ;  /* 0xbff00000020a742b */ /* 0x000fe20000000004 */
[----:B------:R-:W-:Y:S01]  /*0180*/  IMAD.U32 R7, RZ, RZ, UR6 ;  /* 0x00000006ff077e24 */ /* 0x000fe2000f8e00ff */
[----:B------:R-:W-:Y:S01]  /*0190*/  UIADD3 UR6, UPT, UPT, UR4, 0x2, URZ ;  /* 0x0000000204067890 */ /* 0x000fe2000fffe0ff */
[----:B------:R-:W-:Y:S01]  /*01a0*/  IMAD.U32 R15, RZ, RZ, UR7 ;  /* 0x00000007ff0f7e24 */ /* 0x000fe2000f8e00ff */
[----:B------:R-:W-:Y:S01]  /*01b0*/  UIADD3 UR7, UPT, UPT, UR5, -0x2, URZ ;  /* 0xfffffffe05077890 */ /* 0x000fe2000fffe0ff */
[----:B------:R-:W-:-:S02]  /*01c0*/  IMAD.MOV.U32 R24, RZ, RZ, R4 ;  /* 0x000000ffff187224 */ /* 0x000fc400078e0004 */
[----:B------:R-:W-:Y:S01]  /*01d0*/  IMAD.U32 R23, RZ, RZ, UR9 ;  /* 0x00000009ff177e24 */ /* 0x000fe2000f8e00ff */
[----:B------:R-:W-:Y:S01]  /*01e0*/  DADD R16, -RZ, |R10| ;  /* 0x00000000ff107229 */ /* 0x000fe2000000050a */
[----:B------:R-:W-:Y:S01]  /*01f0*/  IMAD.MOV.U32 R22, RZ, RZ, R4 ;  /* 0x000000ffff167224 */ /* 0x000fe200078e0004 */
[----:B------:R-:W-:Y:S02]  /*0200*/  DSETP.GT.AND P0, PT, |R10|, R12, PT ;  /* 0x0000000c0a00722a */ /* 0x000fe40003f04200 */
[----:B------:R-:W-:Y:S01]  /*0210*/  DFMA R6, R6, R14, -1 ;  /* 0xbff000000606742b */ /* 0x000fe2000000000e */
[----:B------:R-:W-:Y:S01]  /*0220*/  IMAD.U32 R15, RZ, RZ, UR7 ;  /* 0x00000007ff0f7e24 */ /* 0x000fe2000f8e00ff */
[----:B------:R-:W-:-:S04]  /*0230*/  UIADD3 UR7, UPT, UPT, UR5, -0x3, URZ ;  /* 0xfffffffd05077890 */ /* 0x000fc8000fffe0ff */
[----:B------:R-:W-:Y:S01]  /*0240*/  FSEL R18, R16, R12, P0 ;  /* 0x0000000c10127208 */ /* 0x000fe20000000000 */
[----:B------:R-:W-:Y:S01]  /*0250*/  IMAD.MOV.U32 R16, RZ, RZ, R2 ;  /* 0x000000ffff107224 */ /* 0x000fe200078e0002 */
[----:B------:R-:W-:Y:S01]  /*0260*/  FSEL R19, R17, R13, P0 ;  /* 0x0000000d11137208 */ /* 0x000fe20000000000 */
[----:B------:R-:W-:Y:S01]  /*0270*/  IMAD.U32 R17, RZ, RZ, UR6 ;  /* 0x00000006ff117e24 */ /* 0x000fe2000f8e00ff */
[----:B------:R-:W-:Y:S01]  /*0280*/  DADD R20, -RZ, |R6| ;  /* 0x00000000ff147229 */ /* 0x000fe20000000506 */
[----:B------:R-:W-:-:S03]  /*0290*/  UIADD3 UR6, UPT, UPT, UR4, 0x3, URZ ;  /* 0x0000000304067890 */ /* 0x000fc6000fffe0ff */
[----:B------:R-:W-:Y:S02]  /*02a0*/  DSETP.GT.AND P0, PT, |R6|, R18, PT ;  /* 0x000000120600722a */ /* 0x000fe40003f04200 */
[----:B------:R-:W-:Y:S01]  /*02b0*/  DFMA R16, R16, R14, -1 ;  /* 0xbff000001010742b */ /* 0x000fe2000000000e */
[----:B------:R-:W-:Y:S01]  /*02c0*/  IMAD.U32 R7, RZ, RZ, UR6 ;  /* 0x00000006ff077e24 */ /* 0x000fe2000f8e00ff */
[----:B------:R-:W-:Y:S01]  /*02d0*/  UIADD3 UR6, UPT, UPT, UR4, 0x4, URZ ;  /* 0x0000000404067890 */ /* 0x000fe2000fffe0ff */
[----:B------:R-:W-:Y:S01]  /*02e0*/  IMAD.MOV.U32 R6, RZ, RZ, R2 ;  /* 0x000000ffff067224 */ /* 0x000fe200078e0002 */
[----:B------:R-:W-:Y:S01]  /*02f0*/  FSEL R14, R20, R18, P0 ;  /* 0x00000012140e7208 */ /* 0x000fe20000000000 */
[----:B------:R-:W-:Y:S01]  /*0300*/  IMAD.MOV.U32 R18, RZ, RZ, R4 ;  /* 0x000000ffff127224 */ /* 0x000fe200078e0004 */
[----:B------:R-:W-:Y:S01]  /*0310*/  FSEL R15, R21, R19, P0 ;  /* 0x00000013150f7208 */ /* 0x000fe20000000000 */
[----:B------:R-:W-:Y:S01]  /*0320*/  IMAD.U32 R19, RZ, RZ, UR7 ;  /* 0x00000007ff137e24 */ /* 0x000fe2000f8e00ff */
[----:B------:R-:W-:Y:S01]  /*0330*/  DADD R20, -RZ, |R16| ;  /* 0x00000000ff147229 */ /* 0x000fe20000000510 */
[----:B------:R-:W-:Y:S01]  /*0340*/  UIADD3 UR7, UPT, UPT, UR5, -0x4, URZ ;  /* 0xfffffffc05077890 */ /* 0x000fe2000fffe0ff */
[----:B------:R-:W-:-:S02]  /*0350*/  DSETP.GT.OR P0, PT, |R10|, R12, P0 ;  /* 0x0000000c0a00722a */ /* 0x000fc40000704600 */
[--C-:B------:R-:W-:Y:S01]  /*0360*/  DSETP.GT.AND P1, PT, |R16|, R14.reuse, PT ;  /* 0x0000000e1000722a */ /* 0x100fe20003f24200 */
[----:B0-----:R-:W-:Y:S01]  /*0370*/  IMAD.U32 R13, RZ, RZ, UR6 ;  /* 0x00000006ff0d7e24 */ /* 0x001fe2000f8e00ff */
[----:B------:R-:W-:Y:S01]  /*0380*/  DFMA R6, R6, R18, -1 ;  /* 0xbff000000606742b */ /* 0x000fe20000000012 */
[--C-:B------:R-:W-:Y:S01]  /*0390*/  IMAD.MOV.U32 R12, RZ, RZ, R2.reuse ;  /* 0x000000ffff0c7224 */ /* 0x100fe200078e0002 */
[----:B------:R-:W-:Y:S01]  /*03a0*/  UIADD3 UR6, UPT, UPT, UR4, 0x5, URZ ;  /* 0x0000000504067890 */ /* 0x000fe2000fffe0ff */
[----:B------:R-:W-:Y:S01]  /*03b0*/  IMAD.U32 R19, RZ, RZ, UR7 ;  /* 0x00000007ff137e24 */ /* 0x000fe2000f8e00ff */
[----:B------:R-:W-:Y:S01]  /*03c0*/  FSEL R10, R20, R14, P1 ;  /* 0x0000000e140a7208 */ /* 0x000fe20000800000 */
[----:B------:R-:W-:Y:S01]  /*03d0*/  UIADD3 UR7, UPT, UPT, UR5, -0x5, URZ ;  /* 0xfffffffb05077890 */ /* 0x000fe2000fffe0ff */
[----:B------:R-:W-:Y:S01]  /*03e0*/  FSEL R11, R21, R15, P1 ;  /* 0x0000000f150b7208 */ /* 0x000fe20000800000 */
[----:B------:R-:W-:Y:S02]  /*03f0*/  DSETP.GT.OR P0, PT, |R16|, R14, P0 ;  /* 0x0000000e1000722a */ /* 0x000fe40000704600 */
[----:B------:R-:W-:Y:S01]  /*0400*/  DADD R20, -RZ, |R6| ;  /* 0x00000000ff147229 */ /* 0x000fe20000000506 */
[----:B------:R-:W-:Y:S01]  /*0410*/  IMAD.U32 R15, RZ, RZ, UR6 ;  /* 0x00000006ff0f7e24 */ /* 0x000fe2000f8e00ff */
[----:B------:R-:W-:Y:S01]  /*0420*/  DFMA R12, R12, R18, -1 ;  /* 0xbff000000c0c742b */ /* 0x000fe20000000012 */
[----:B------:R-:W-:Y:S01]  /*0430*/  IMAD.U32 R25, RZ, RZ, UR7 ;  /* 0x00000007ff197e24 */ /* 0x000fe2000f8e00ff */
[C-C-:B------:R-:W-:Y:S01]  /*0440*/  DSETP.GT.AND P1, PT, |R6|.reuse, R10.reuse, PT ;  /* 0x0000000a0600722a */ /* 0x140fe20003f24200 */
[--C-:B------:R-:W-:Y:S01]  /*0450*/  IMAD.MOV.U32 R14, RZ, RZ, R2.reuse ;  /* 0x000000ffff0e7224 */ /* 0x100fe200078e0002 */
[----:B------:R-:W-:Y:S01]  /*0460*/  DSETP.GT.OR P0, PT, |R6|, R10, P0 ;  /* 0x0000000a0600722a */ /* 0x000fe20000704600 */
[----:B------:R-:W-:Y:S01]  /*0470*/  UIADD3 UR6, UPT, UPT, UR4, 0x7, URZ ;  /* 0x0000000704067890 */ /* 0x000fe2000fffe0ff */
[--C-:B------:R-:W-:Y:S01]  /*0480*/  IMAD.MOV.U32 R6, RZ, RZ, R2.reuse ;  /* 0x000000ffff067224 */ /* 0x100fe200078e0002 */
[----:B------:R-:W-:Y:S01]  /*0490*/  UIADD3 UR7, UPT, UPT, UR5, -0x7, URZ ;  /* 0xfffffff905077890 */ /* 0x000fe2000fffe0ff */
[----:B------:R-:W-:Y:S01]  /*04a0*/  FSEL R16, R20, R10, P1 ;  /* 0x0000000a14107208 */ /* 0x000fe20000800000 */
[----:B------:R-:W-:Y:S01]  /*04b0*/  DADD R18, -RZ, |R12| ;  /* 0x00000000ff127229 */ /* 0x000fe2000000050c */
[----:B------:R-:W-:Y:S01]  /*04c0*/  FSEL R17, R21, R11, P1 ;  /* 0x0000000b15117208 */ /* 0x000fe20000800000 */
[----:B------:R-:W-:Y:S01]  /*04d0*/  DFMA R14, R14, R24, -1 ;  /* 0xbff000000e0e742b */ /* 0x000fe20000000018 */
[----:B------:R-:W-:Y:S01]  /*04e0*/  IMAD.U32 R21, RZ, RZ, UR8 ;  /* 0x00000008ff157e24 */ /* 0x000fe2000f8e00ff */
[----:B------:R-:W-:Y:S01]  /*04f0*/  UIADD3 UR4, UPT, UPT, UR4, 0x8, URZ ;  /* 0x0000000804047890 */ /* 0x000fe2000fffe0ff */
[----:B------:R-:W-:Y:S01]  /*0500*/  IMAD.MOV.U32 R20, RZ, RZ, R2 ;  /* 0x000000ffff147224 */ /* 0x000fe200078e0002 */
[----:B------:R-:W-:Y:S01]  /*0510*/  UIADD3 UR5, UPT, UPT, UR5, -0x8, URZ ;  /* 0xfffffff805057890 */ /* 0x000fe2000fffe0ff */
[C-C-:B------:R-:W-:Y:S01]  /*0520*/  DSETP.GT.AND P1, PT, |R12|.reuse, R16.reuse, PT ;  /* 0x000000100c00722a */ /* 0x140fe20003f24200 */
[----:B------:R-:W-:Y:S01]  /*0530*/  IMAD.U32 R7, RZ, RZ, UR6 ;  /* 0x00000006ff077e24 */ /* 0x000fe2000f8e00ff */
[----:B------:R-:W-:Y:S01]  /*0540*/  DSETP.GT.OR P0, PT, |R12|, R16, P0 ;  /* 0x000000100c00722a */ /* 0x000fe20000704600 */
[----:B------:R-:W-:Y:S01]  /*0550*/  IMAD.U32 R11, RZ, RZ, UR7 ;  /* 0x00000007ff0b7e24 */ /* 0x000fe2000f8e00ff */
[----:B------:R-:W-:Y:S01]  /*0560*/  DFMA R20, R20, R22, -1 ;  /* 0xbff000001414742b */ /* 0x000fe20000000016 */
[----:B------:R-:W-:Y:S01]  /*0570*/  IMAD.MOV.U32 R10, RZ, RZ, R4 ;  /* 0x000000ffff0a7224 */ /* 0x000fe200078e0004 */
[----:B------:R-:W-:Y:S01]  /*0580*/  FSEL R18, R18, R16, P1 ;  /* 0x0000001012127208 */ /* 0x000fe20000800000 */
[----:B------:R-:W-:Y:S01]  /*0590*/  DADD R22, -RZ, |R14| ;  /* 0x00000000ff167229 */ /* 0x000fe2000000050e */
[----:B------:R-:W-:Y:S01]  /*05a0*/  FSEL R19, R19, R17, P1 ;  /* 0x0000001113137208 */ /* 0x000fe20000800000 */
[----:B------:R-:W-:-:S02]  /*05b0*/  UISETP.NE.AND UP0, UPT, UR4, 0x40000000, UPT ;  /* 0x400000000400788c */ /* 0x000fc4000bf05270 */
[----:B------:R-:W-:Y:S02]  /*05c0*/  DFMA R6, R6, R10, -1 ;  /* 0xbff000000606742b */ /* 0x000fe4000000000a */
[----:B------:R-:W-:Y:S02]  /*05d0*/  DADD R16, -RZ, |R20| ;  /* 0x00000000ff107229 */ /* 0x000fe40000000514 */
[C-C-:B------:R-:W-:Y:S02]  /*05e0*/  DSETP.GT.AND P1, PT, |R14|.reuse, R18.reuse, PT ;  /* 0x000000120e00722a */ /* 0x140fe40003f24200 */
[----:B------:R-:W-:-:S04]  /*05f0*/  DSETP.GT.OR P0, PT, |R14|, R18, P0 ;  /* 0x000000120e00722a */ /* 0x000fc80000704600 */
[----:B------:R-:W-:Y:S02]  /*0600*/  FSEL R12, R22, R18, P1 ;  /* 0x00000012160c7208 */ /* 0x000fe40000800000 */
[----:B------:R-:W-:-:S06]  /*0610*/  FSEL R13, R23, R19, P1 ;  /* 0x00000013170d7208 */ /* 0x000fcc0000800000 */
[C-C-:B------:R-:W-:Y:S02]  /*0620*/  DSETP.GT.AND P1, PT, |R20|.reuse, R12.reuse, PT ;  /* 0x0000000c1400722a */ /* 0x140fe40003f24200 */
[----:B------:R-:W-:-:S04]  /*0630*/  DSETP.GT.OR P0, PT, |R20|, R12, P0 ;  /* 0x0000000c1400722a */ /* 0x000fc80000704600 */
[----:B------:R-:W-:Y:S02]  /*0640*/  FSEL R10, R16, R12, P1 ;  /* 0x0000000c100a7208 */ /* 0x000fe40000800000 */
[----:B------:R-:W-:Y:S01]  /*0650*/  FSEL R11, R17, R13, P1 ;  /* 0x0000000d110b7208 */ /* 0x000fe20000800000 */
[----:B------:R-:W-:-:S05]  /*0660*/  DADD R12, -RZ, |R6| ;  /* 0x00000000ff0c7229 */ /* 0x000fca0000000506 */
[C-C-:B------:R-:W-:Y:S02]  /*0670*/  DSETP.GT.OR P0, PT, |R6|.reuse, R10.reuse, P0 ;  /* 0x0000000a0600722a */ /* 0x140fe40000704600 */
[----:B------:R-:W-:-:S06]  /*0680*/  DSETP.GT.AND P1, PT, |R6|, R10, PT ;  /* 0x0000000a0600722a */ /* 0x000fcc0003f24200 */
[----:B------:R-:W-:Y:S02]  /*0690*/  FSEL R12, R12, R10, P1 ;  /* 0x0000000a0c0c7208 */ /* 0x000fe40000800000 */
[----:B------:R-:W-:-:S05]  /*06a0*/  FSEL R13, R13, R11, P1 ;  /* 0x0000000b0d0d7208 */ /* 0x000fca0000800000 */
[----:B------:R0:W-:Y:S01]  /*06b0*/  @P0 STS.64 [R8], R12 ;  /* 0x0000000c08000388 */ /* 0x0001e20000000a00 */
[----:B------:R-:W-:Y:S05]  /*06c0*/  BRA.U UP0, `(.L_x_0) ;  /* 0xfffffff900887547 */ /* 0x000fea000b83ffff */
[----:B------:R-:W-:Y:S01]  /*06d0*/  BAR.SYNC.DEFER_BLOCKING 0x0 ;  /* 0x0000000000007b1d */ /* 0x000fe20000010000 */
[C---:B------:R-:W-:Y:S02]  /*06e0*/  ISETP.GT.U32.AND P1, PT, R0.reuse, 0x1ff, PT ;  /* 0x000001ff0000780c */ /* 0x040fe40003f24070 */
[----:B------:R-:W-:-:S11]  /*06f0*/  ISETP.GT.U32.AND P0, PT, R0, 0xff, PT ;  /* 0x000000ff0000780c */ /* 0x000fd60003f04070 */
[----:B------:R-:W1:Y:S04]  /*0700*/  @!P1 LDS.64 R2, [R8] ;  /* 0x0000000008029984 */ /* 0x000e680000000a00 */
[----:B------:R-:W2:Y:S01]  /*0710*/  @!P1 LDS.64 R4, [R8+0x1000] ;  /* 0x0010000008049984 */ /* 0x000ea20000000a00 */
[----:B-1----:R-:W-:Y:S01]  /*0720*/  @!P1 IMAD.MOV.U32 R6, RZ, RZ, R3 ;  /* 0x000000ffff069224 */ /* 0x002fe200078e0003 */
[----:B--2---:R-:W-:Y:S01]  /*0730*/  @!P1 DSETP.MAX.AND P2, P3, R2, R4, PT ;  /* 0x000000040200922a */ /* 0x004fe20003b4f000 */
[----:B------:R-:W-:-:S05]  /*0740*/  @!P1 IMAD.MOV.U32 R7, RZ, RZ, R5 ;  /* 0x000000ffff079224 */ /* 0x000fca00078e0005 */
[----:B------:R-:W-:Y:S02]  /*0750*/  @!P1 FSEL R6, R6, R7, P2 ;  /* 0x0000000706069208 */ /* 0x000fe40001000000 */
[----:B------:R-:W-:Y:S02]  /*0760*/  @!P1 LOP3.LUT R7, R7, 0x80000, RZ, 0xfc, !PT ;  /* 0x0008000007079812 */ /* 0x000fe400078efcff */
[----:B------:R-:W-:Y:S02]  /*0770*/  @!P1 SEL R2, R2, R4, P2 ;  /* 0x0000000402029207 */ /* 0x000fe40001000000 */
[----:B------:R-:W-:-:S05]  /*0780*/  @!P1 SEL R3, R7, R6, P3 ;  /* 0x0000000607039207 */ /* 0x000fca0001800000 */
[----:B------:R-:W-:Y:S01]  /*0790*/  @!P1 STS.64 [R8], R2 ;  /* 0x0000000208009388 */ /* 0x000fe20000000a00 */
[----:B------:R-:W-:Y:S01]  /*07a0*/  BAR.SYNC.DEFER_BLOCKING 0x0 ;  /* 0x0000000000007b1d */ /* 0x000fe20000010000 */
[----:B------:R-:W-:-:S05]  /*07b0*/  ISETP.GT.U32.AND P1, PT, R0, 0x7f, PT ;  /* 0x0000007f0000780c */ /* 0x000fca0003f24070 */
        /* <DEDUP_REMOVED lines=33> */
[----:B------:R1:W-:Y:S01]  /*09d0*/  @!P0 STS.64 [R8], R2 ;  /* 0x0000000208008388 */ /* 0x0003e20000000a00 */
[----:B------:R-:W-:Y:S06]  /*09e0*/  BAR.SYNC.DEFER_BLOCKING 0x0 ;  /* 0x0000000000007b1d */ /* 0x000fec0000010000 */
[----:B------:R-:W-:Y:S05]  /*09f0*/  @P1 EXIT ;  /* 0x000000000000194d */ /* 0x000fea0003800000 */
[----:B------:R-:W2:Y:S01]  /*0a00*/  LDS.64 R6, [R8] ;  /* 0x0000000008067984 */ /* 0x000ea20000000a00 */
[----:B------:R-:W3:Y:S01]  /*0a10*/  S2UR UR5, SR_CgaCtaId ;  /* 0x00000000000579c3 */ /* 0x000ee20000008800 */
[----:B------:R-:W-:Y:S02]  /*0a20*/  UMOV UR4, 0x400 ;  /* 0x0000040000047882 */ /* 0x000fe40000000000 */
[----:B------:R-:W4:Y:S04]  /*0a30*/  LDS.64 R10, [R8+0x100] ;  /* 0x00010000080a7984 */ /* 0x000f280000000a00 */
[----:B------:R-:W5:Y:S04]  /*0a40*/  LDS.64 R4, [R8+0x80] ;  /* 0x0000800008047984 */ /* 0x000f680000000a00 */
[----:B-1----:R-:W1:Y:S01]  /*0a50*/  LDS.64 R2, [R8+0x40] ;  /* 0x0000400008027984 */ /* 0x002e620000000a00 */
[----:B---3--:R-:W-:Y:S01]  /*0a60*/  ULEA UR4, UR5, UR4, 0x18 ;  /* 0x0000000405047291 */ /* 0x008fe2000f8ec0ff */
[----:B--2---:R-:W-:Y:S01]  /*0a70*/  IMAD.MOV.U32 R0, RZ, RZ, R7 ;  /* 0x000000ffff007224 */ /* 0x004fe200078e0007 */
[----:B----4-:R-:W-:Y:S01]  /*0a80*/  DSETP.MAX.AND P0, P1, R6, R10, PT ;  /* 0x0000000a0600722a */ /* 0x010fe2000390f000 */
[----:B0-----:R-:W-:-:S05]  /*0a90*/  IMAD.MOV.U32 R13, RZ, RZ, R11 ;  /* 0x000000ffff0d7224 */ /* 0x001fca00078e000b */
[----:B------:R-:W-:Y:S02]  /*0aa0*/  FSEL R15, R0, R13, P0 ;  /* 0x0000000d000f7208 */ /* 0x000fe40000000000 */
[----:B------:R-:W-:Y:S02]  /*0ab0*/  SEL R10, R6, R10, P0 ;  /* 0x0000000a060a7207 */ /* 0x000fe40000000000 */
[----:B------:R-:W0:Y:S04]  /*0ac0*/  LDS.64 R6, [R8+0x20] ;  /* 0x0000200008067984 */ /* 0x000e280000000a00 */
[----:B------:R-:W-:Y:S01]  /*0ad0*/  @P1 LOP3.LUT R15, R13, 0x80000, RZ, 0xfc, !PT ;  /* 0x000800000d0f1812 */ /* 0x000fe200078efcff */
[----:B-----5:R-:W-:-:S04]  /*0ae0*/  IMAD.MOV.U32 R13, RZ, RZ, R5 ;  /* 0x000000ffff0d7224 */ /* 0x020fc800078e0005 */
[----:B------:R-:W-:-:S04]  /*0af0*/  IMAD.MOV.U32 R11, RZ, RZ, R15 ;  /* 0x000000ffff0b7224 */ /* 0x000fc800078e000f */
[----:B------:R-:W-:Y:S02]  /*0b00*/  IMAD.MOV.U32 R0, RZ, RZ, R11 ;  /* 0x000000ffff007224 */ /* 0x000fe400078e000b */
[----:B------:R-:W-:-:S06]  /*0b10*/  DSETP.MAX.AND P0, P1, R10, R4, PT ;  /* 0x000000040a00722a */ /* 0x000fcc000390f000 */
[----:B------:R-:W-:Y:S02]  /*0b20*/  FSEL R15, R0, R13, P0 ;  /* 0x0000000d000f7208 */ /* 0x000fe40000000000 */
[----:B------:R-:W-:Y:S02]  /*0b30*/  SEL R10, R10, R4, P0 ;  /* 0x000000040a0a7207 */ /* 0x000fe40000000000 */
[----:B------:R-:W2:Y:S04]  /*0b40*/  LDS.64 R4, [R8+0x10] ;  /* 0x0000100008047984 */ /* 0x000ea80000000a00 */
[----:B------:R-:W-:Y:S01]  /*0b50*/  @P1 LOP3.LUT R15, R13, 0x80000, RZ, 0xfc, !PT ;  /* 0x000800000d0f1812 */ /* 0x000fe200078efcff */
[----:B-1----:R-:W-:-:S04]  /*0b60*/  IMAD.MOV.U32 R13, RZ, RZ, R3 ;  /* 0x000000ffff0d7224 */ /* 0x002fc800078e0003 */
[----:B------:R-:W-:-:S04]  /*0b70*/  IMAD.MOV.U32 R11, RZ, RZ, R15 ;  /* 0x000000ffff0b7224 */ /* 0x000fc800078e000f */
[----:B------:R-:W-:Y:S02]  /*0b80*/  IMAD.MOV.U32 R0, RZ, RZ, R11 ;  /* 0x000000ffff007224 */ /* 0x000fe400078e000b */
[----:B------:R-:W-:-:S06]  /*0b90*/  DSETP.MAX.AND P0, P1, R10, R2, PT ;  /* 0x000000020a00722a */ /* 0x000fcc000390f000 */
[----:B------:R-:W-:Y:S02]  /*0ba0*/  FSEL R15, R0, R13, P0 ;  /* 0x0000000d000f7208 */ /* 0x000fe40000000000 */
[----:B------:R-:W-:Y:S02]  /*0bb0*/  SEL R10, R10, R2, P0 ;  /* 0x000000020a0a7207 */ /* 0x000fe40000000000 */
[----:B------:R-:W1:Y:S04]  /*0bc0*/  LDS.64 R2, [R8+0x8] ;  /* 0x0000080008027984 */ /* 0x000e680000000a00 */
[----:B------:R-:W-:Y:S01]  /*0bd0*/  @P1 LOP3.LUT R15, R13, 0x80000, RZ, 0xfc, !PT ;  /* 0x000800000d0f1812 */ /* 0x000fe200078efcff */
[----:B0-----:R-:W-:-:S04]  /*0be0*/  IMAD.MOV.U32 R13, RZ, RZ, R7 ;  /* 0x000000ffff0d7224 */ /* 0x001fc800078e0007 */
[----:B------:R-:W-:-:S04]  /*0bf0*/  IMAD.MOV.U32 R11, RZ, RZ, R15 ;  /* 0x000000ffff0b7224 */ /* 0x000fc800078e000f */
[----:B------:R-:W-:Y:S02]  /*0c00*/  IMAD.MOV.U32 R0, RZ, RZ, R11 ;  /* 0x000000ffff007224 */ /* 0x000fe400078e000b */
[----:B------:R-:W-:Y:S01]  /*0c10*/  DSETP.MAX.AND P0, P1, R10, R6, PT ;  /* 0x000000060a00722a */ /* 0x000fe2000390f000 */
[----:B--2---:R-:W-:-:S05]  /*0c20*/  IMAD.MOV.U32 R11, RZ, RZ, R5 ;  /* 0x000000ffff0b7224 */ /* 0x004fca00078e0005 */
[----:B------:R-:W-:Y:S02]  /*0c30*/  FSEL R15, R0, R13, P0 ;  /* 0x0000000d000f7208 */ /* 0x000fe40000000000 */
[----:B------:R-:W-:-:S06]  /*0c40*/  SEL R6, R10, R6, P0 ;  /* 0x000000060a067207 */ /* 0x000fcc0000000000 */
[----:B------:R-:W-:-:S05]  /*0c50*/  @P1 LOP3.LUT R15, R13, 0x80000, RZ, 0xfc, !PT ;  /* 0x000800000d0f1812 */ /* 0x000fca00078efcff */
[----:B------:R-:W-:-:S04]  /*0c60*/  IMAD.MOV.U32 R7, RZ, RZ, R15 ;  /* 0x000000ffff077224 */ /* 0x000fc800078e000f */
[----:B------:R-:W-:Y:S02]  /*0c70*/  IMAD.MOV.U32 R0, RZ, RZ, R7 ;  /* 0x000000ffff007224 */ /* 0x000fe400078e0007 */
[----:B------:R-:W-:-:S06]  /*0c80*/  DSETP.MAX.AND P0, P1, R6, R4, PT ;  /* 0x000000040600722a */ /* 0x000fcc000390f000 */
[----:B------:R-:W-:Y:S02]  /*0c90*/  FSEL R13, R0, R11, P0 ;  /* 0x0000000b000d7208 */ /* 0x000fe40000000000 */
[----:B------:R-:W-:Y:S02]  /*0ca0*/  SEL R4, R6, R4, P0 ;  /* 0x0000000406047207 */ /* 0x000fe40000000000 */
[----:B------:R-:W0:Y:S03]  /*0cb0*/  LDC.64 R6, c[0x4][RZ] ;  /* 0x01000000ff067b82 */ /* 0x000e260000000a00 */
[----:B------:R-:W-:Y:S01]  /*0cc0*/  IMAD.MOV.U32 R0, RZ, RZ, R4 ;  /* 0x000000ffff007224 */ /* 0x000fe200078e0004 */
[----:B------:R-:W-:-:S05]  /*0cd0*/  @P1 LOP3.LUT R13, R11, 0x80000, RZ, 0xfc, !PT ;  /* 0x000800000b0d1812 */ /* 0x000fca00078efcff */
[----:B------:R-:W-:-:S06]  /*0ce0*/  IMAD.MOV.U32 R5, RZ, RZ, R13 ;  /* 0x000000ffff057224 */ /* 0x000fcc00078e000d */
[----:B-1----:R-:W-:Y:S01]  /*0cf0*/  DSETP.MAX.AND P0, P1, R4, R2, PT ;  /* 0x000000020400722a */ /* 0x002fe2000390f000 */
[----:B------:R-:W-:-:S05]  /*0d00*/  IMAD.MOV.U32 R4, RZ, RZ, R3 ;  /* 0x000000ffff047224 */ /* 0x000fca00078e0003 */
[----:B------:R-:W-:Y:S02]  /*0d10*/  SEL R2, R0, R2, P0 ;  /* 0x0000000200027207 */ /* 0x000fe40000000000 */
[----:B------:R-:W-:Y:S01]  /*0d20*/  FSEL R5, R5, R4, P0 ;  /* 0x0000000405057208 */ /* 0x000fe20000000000 */
[----:B0-----:R-:W-:-:S05]  /*0d30*/  IMAD.WIDE.U32 R6, R9, 0x8, R6 ;  /* 0x0000000809067825 */ /* 0x001fca00078e0006 */
[----:B------:R-:W-:-:S05]  /*0d40*/  @P1 LOP3.LUT R5, R4, 0x80000, RZ, 0xfc, !PT ;  /* 0x0008000004051812 */ /* 0x000fca00078efcff */
[----:B------:R-:W-:-:S05]  /*0d50*/  IMAD.MOV.U32 R3, RZ, RZ, R5 ;  /* 0x000000ffff037224 */ /* 0x000fca00078e0005 */
[----:B------:R-:W-:Y:S04]  /*0d60*/  STS.64 [R8], R2 ;  /* 0x0000000208007388 */ /* 0x000fe80000000a00 */
[----:B------:R-:W0:Y:S01]  /*0d70*/  LDS.64 R4, [UR4] ;  /* 0x00000004ff047984 */ /* 0x000e220008000a00 */
[----:B------:R-:W0:Y:S03]  /*0d80*/  LDCU.64 UR4, c[0x0][0x358] ;  /* 0x00006b00ff0477ac */ /* 0x000e260008000a00 */
[----:B0-----:R-:W-:Y:S01]  /*0d90*/  STG.E.64 desc[UR4][R6.64], R4 ;  /* 0x0000000406007986 */ /* 0x001fe2000c101b04 */
[----:B------:R-:W-:Y:S05]  /*0da0*/  EXIT ;  /* 0x000000000000794d */ /* 0x000fea0003800000 */
.L_x_1:
[----:B------:R-:W-:-:S00]  /*0db0*/  BRA `(.L_x_1) ;  /* 0xfffffffc00fc7947 */ /* 0x000fc0000383ffff */
[----:B------:R-:W-:-:S00]  /*0dc0*/  NOP ;  /* 0x0000000000007918 */ /* 0x000fc00000000000 */
        /* <DEDUP_REMOVED lines=11> */
.L_x_2:


//--------------------- .nv.shared._Z8divisionv   --------------------------
	.section	.nv.shared._Z8divisionv,"aw",@nobits
	.sectionflags	@""
	.align	8
.nv.shared._Z8divisionv:
	.zero		9216


//--------------------- .nv.shared.reserved.0     --------------------------
	.section	.nv.shared.reserved.0,"aw",@nobits
	.weak		__nv_reservedSMEM_offset_0_alias
	.size		__nv_reservedSMEM_offset_0_alias, 0, 64
	.other		__nv_reservedSMEM_offset_0_alias,@"STO_CUDA_RESERVED_SHARED STV_DEFAULT"
__nv_reservedSMEM_offset_0_alias:
	.zero		0
	.zero		64


//--------------------- .nv.global                --------------------------
	.section	.nv.global,"aw",@nobits
	.align	8
.nv.global:
	.type		ans,@object
	.size		ans,(.L_0 - ans)
ans:
	.zero		131072
.L_0:


//--------------------- .nv.constant0._Z8divisionv --------------------------
	.section	.nv.constant0._Z8divisionv,"a",@progbits
	.sectionflags	@""
	.align	4
.nv.constant0._Z8divisionv:
	.zero		896


//--------------------- SYMBOLS --------------------------

	.type		.nv.reservedSmem.offset0,@object
	.size		.nv.reservedSmem.offset0,0x4
	.type		.nv.reservedSmem.cap,@object
	.size		.nv.reservedSmem.cap,0x4
